	.headerflags	@"EF_CUDA_TEXMODE_UNIFIED EF_CUDA_64BIT_ADDRESS EF_CUDA_ACCELERATORS EF_CUDA_SM90 EF_CUDA_VIRTUAL_SM(EF_CUDA_SM90)"
	.elftype	@"ET_EXEC"


//--------------------- .nv.info                  --------------------------
	.section	.nv.info,"",@"SHT_CUDA_INFO"
	.align	4


	//----- nvinfo : EIATTR_REGCOUNT
	.align		4
        /*0000*/ 	.byte	0x04, 0x2f
        /*0002*/ 	.short	(.L_3 - .L_2)
	.align		4
.L_2:
        /*0004*/ 	.word	index@(triton_poi_fused__native_batch_norm_legit_no_training_convolution_relu_2)
        /*0008*/ 	.word	0x00000038


	//----- nvinfo : EIATTR_MIN_STACK_SIZE
	.align		4
.L_3:
        /*000c*/ 	.byte	0x04, 0x12
        /*000e*/ 	.short	(.L_5 - .L_4)
	.align		4
.L_4:
        /*0010*/ 	.word	index@(triton_poi_fused__native_batch_norm_legit_no_training_convolution_relu_2)
        /*0014*/ 	.word	0x00000000


	//----- nvinfo : EIATTR_FRAME_SIZE
	.align		4
.L_5:
        /*0018*/ 	.byte	0x04, 0x11
        /*001a*/ 	.short	(.L_7 - .L_6)
	.align		4
.L_6:
        /*001c*/ 	.word	index@(triton_poi_fused__native_batch_norm_legit_no_training_convolution_relu_2)
        /*0020*/ 	.word	0x00000000


	//----- nvinfo : EIATTR_MIN_STACK_SIZE
	.align		4
.L_7:
        /*0024*/ 	.byte	0x04, 0x12
        /*0026*/ 	.short	(.L_9 - .L_8)
	.align		4
.L_8:
        /*0028*/ 	.word	index@(triton_poi_fused__native_batch_norm_legit_no_training_convolution_relu_2)
        /*002c*/ 	.word	0x00000000
.L_9:


//--------------------- .nv.info.triton_poi_fused__native_batch_norm_legit_no_training_convolution_relu_2 --------------------------
	.section	.nv.info.triton_poi_fused__native_batch_norm_legit_no_training_convolution_relu_2,"",@"SHT_CUDA_INFO"
	.sectionflags	@""
	.align	4


	//----- nvinfo : EIATTR_CUDA_API_VERSION
	.align		4
        /*0000*/ 	.byte	0x04, 0x37
        /*0002*/ 	.short	(.L_11 - .L_10)
.L_10:
        /*0004*/ 	.word	0x0000007c


	//----- nvinfo : EIATTR_KPARAM_INFO
	.align		4
.L_11:
        /*0008*/ 	.byte	0x04, 0x17
        /*000a*/ 	.short	(.L_13 - .L_12)
.L_12:
        /*000c*/ 	.word	0x00000000
        /*0010*/ 	.short	0x0007
        /*0012*/ 	.short	0x0038
        /*0014*/ 	.byte	0x00, 0xf0, 0x11, 0x00


	//----- nvinfo : EIATTR_KPARAM_INFO
	.align		4
.L_13:
        /*0018*/ 	.byte	0x04, 0x17
        /*001a*/ 	.short	(.L_15 - .L_14)
.L_14:
        /*001c*/ 	.word	0x00000000
        /*0020*/ 	.short	0x0006
        /*0022*/ 	.short	0x0030
        /*0024*/ 	.byte	0x00, 0xf4, 0x21, 0x00


	//----- nvinfo : EIATTR_KPARAM_INFO
	.align		4
.L_15:
        /*0028*/ 	.byte	0x04, 0x17
        /*002a*/ 	.short	(.L_17 - .L_16)
.L_16:
        /*002c*/ 	.word	0x00000000
        /*0030*/ 	.short	0x0005
        /*0032*/ 	.short	0x0028
        /*0034*/ 	.byte	0x00, 0xf4, 0x21, 0x00


	//----- nvinfo : EIATTR_KPARAM_INFO
	.align		4
.L_17:
        /*0038*/ 	.byte	0x04, 0x17
        /*003a*/ 	.short	(.L_19 - .L_18)
.L_18:
        /*003c*/ 	.word	0x00000000
        /*0040*/ 	.short	0x0004
        /*0042*/ 	.short	0x0020
        /*0044*/ 	.byte	0x00, 0xf4, 0x21, 0x00


	//----- nvinfo : EIATTR_KPARAM_INFO
	.align		4
.L_19:
        /*0048*/ 	.byte	0x04, 0x17
        /*004a*/ 	.short	(.L_21 - .L_20)
.L_20:
        /*004c*/ 	.word	0x00000000
        /*0050*/ 	.short	0x0003
        /*0052*/ 	.short	0x0018
        /*0054*/ 	.byte	0x00, 0xf4, 0x21, 0x00


	//----- nvinfo : EIATTR_KPARAM_INFO
	.align		4
.L_21:
        /*0058*/ 	.byte	0x04, 0x17
        /*005a*/ 	.short	(.L_23 - .L_22)
.L_22:
        /*005c*/ 	.word	0x00000000
        /*0060*/ 	.short	0x0002
        /*0062*/ 	.short	0x0010
        /*0064*/ 	.byte	0x00, 0xf4, 0x21, 0x00


	//----- nvinfo : EIATTR_KPARAM_INFO
	.align		4
.L_23:
        /*0068*/ 	.byte	0x04, 0x17
        /*006a*/ 	.short	(.L_25 - .L_24)
.L_24:
        /*006c*/ 	.word	0x00000000
        /*0070*/ 	.short	0x0001
        /*0072*/ 	.short	0x0008
        /*0074*/ 	.byte	0x00, 0xf4, 0x21, 0x00


	//----- nvinfo : EIATTR_KPARAM_INFO
	.align		4
.L_25:
        /*0078*/ 	.byte	0x04, 0x17
        /*007a*/ 	.short	(.L_27 - .L_26)
.L_26:
        /*007c*/ 	.word	0x00000000
        /*0080*/ 	.short	0x0000
        /*0082*/ 	.short	0x0000
        /*0084*/ 	.byte	0x00, 0xf4, 0x21, 0x00


	//----- nvinfo : EIATTR_SPARSE_MMA_MASK
	.align		4
.L_27:
        /*0088*/ 	.byte	0x03, 0x50
        /*008a*/ 	.short	0x0000


	//----- nvinfo : EIATTR_MAXREG_COUNT
	.align		4
        /*008c*/ 	.byte	0x03, 0x1b
        /*008e*/ 	.short	0x00ff


	//----- nvinfo : EIATTR_EXIT_INSTR_OFFSETS
	.align		4
        /*0090*/ 	.byte	0x04, 0x1c
        /*0092*/ 	.short	(.L_29 - .L_28)


	//   ....[0]....
.L_28:
        /*0094*/ 	.word	0x000013a0


	//   ....[1]....
        /*0098*/ 	.word	0x000013c0


	//----- nvinfo : EIATTR_REQNTID
	.align		4
.L_29:
        /*009c*/ 	.byte	0x04, 0x10
        /*009e*/ 	.short	(.L_31 - .L_30)
.L_30:
        /*00a0*/ 	.word	0x00000080
        /*00a4*/ 	.word	0x00000001
        /*00a8*/ 	.word	0x00000001


	//----- nvinfo : EIATTR_CBANK_PARAM_SIZE
	.align		4
.L_31:
        /*00ac*/ 	.byte	0x03, 0x19
        /*00ae*/ 	.short	0x003c


	//----- nvinfo : EIATTR_PARAM_CBANK
	.align		4
        /*00b0*/ 	.byte	0x04, 0x0a
        /*00b2*/ 	.short	(.L_33 - .L_32)
	.align		4
.L_32:
        /*00b4*/ 	.word	index@(.nv.constant0.triton_poi_fused__native_batch_norm_legit_no_training_convolution_relu_2)
        /*00b8*/ 	.short	0x0210
        /*00ba*/ 	.short	0x003c


	//----- nvinfo : EIATTR_SW_WAR
	.align		4
.L_33:
        /*00bc*/ 	.byte	0x04, 0x36
        /*00be*/ 	.short	(.L_35 - .L_34)
.L_34:
        /*00c0*/ 	.word	0x00000008
.L_35:


//--------------------- .nv.callgraph             --------------------------
	.section	.nv.callgraph,"",@"SHT_CUDA_CALLGRAPH"
	.align	4
	.sectionentsize	8
	.align		4
        /*0000*/ 	.word	0x00000000
	.align		4
        /*0004*/ 	.word	0xffffffff
	.align		4
        /*0008*/ 	.word	0x00000000
	.align		4
        /*000c*/ 	.word	0xfffffffe
	.align		4
        /*0010*/ 	.word	0x00000000
	.align		4
        /*0014*/ 	.word	0xfffffffd
	.align		4
        /*0018*/ 	.word	0x00000000
	.align		4
        /*001c*/ 	.word	0xfffffffc


//--------------------- .nv.constant4             --------------------------
	.section	.nv.constant4,"a",@progbits
	.align	8
	.align		8
.nv.constant4:
        /*0000*/ 	.dword	_$_str
	.align		8
        /*0008*/ 	.dword	_$_str_$_2


//--------------------- .text.triton_poi_fused__native_batch_norm_legit_no_training_convolution_relu_2 --------------------------
	.section	.text.triton_poi_fused__native_batch_norm_legit_no_training_convolution_relu_2,"ax",@progbits
	.align	128
        .global         triton_poi_fused__native_batch_norm_legit_no_training_convolution_relu_2
        .type           triton_poi_fused__native_batch_norm_legit_no_training_convolution_relu_2,@function
        .size           triton_poi_fused__native_batch_norm_legit_no_training_convolution_relu_2,(.L_x_1 - triton_poi_fused__native_batch_norm_legit_no_training_convolution_relu_2)
        .other          triton_poi_fused__native_batch_norm_legit_no_training_convolution_relu_2,@"STO_CUDA_ENTRY STV_DEFAULT"
triton_poi_fused__native_batch_norm_legit_no_training_convolution_relu_2:
.text.triton_poi_fused__native_batch_norm_legit_no_training_convolution_relu_2:
[----:B------:R-:W0:Y:S01]  /*0000*/  LDC R1, c[0x0][0x28] ;  /* 0x00000a00ff017b82 */ /* 0x000e220000000800 */
[----:B------:R-:W1:Y:S01]  /*0010*/  S2R R0, SR_TID.X ;  /* 0x0000000000007919 */ /* 0x000e620000002100 */
[----:B------:R-:W-:Y:S01]  /*0020*/  CS2R R36, SRZ ;  /* 0x0000000000247805 */ /* 0x000fe2000001ff00 */
[----:B------:R-:W-:Y:S01]  /*0030*/  ULDC.64 UR4, c[0x0][0x208] ;  /* 0x0000820000047ab9 */ /* 0x000fe20000000a00 */
[----:B------:R-:W-:Y:S01]  /*0040*/  CS2R R30, SRZ ;  /* 0x00000000001e7805 */ /* 0x000fe2000001ff00 */
[----:B------:R-:W2:Y:S01]  /*0050*/  S2R R3, SR_CTAID.X ;  /* 0x0000000000037919 */ /* 0x000ea20000002500 */
[----:B------:R-:W-:Y:S02]  /*0060*/  CS2R R32, SRZ ;  /* 0x0000000000207805 */ /* 0x000fe4000001ff00 */
[----:B-1----:R-:W-:-:S04]  /*0070*/  SHF.L.U32 R0, R0, 0x2, RZ ;  /* 0x0000000200007819 */ /* 0x002fc800000006ff */
[----:B------:R-:W-:-:S04]  /*0080*/  LOP3.LUT R0, R0, 0x1fc, RZ, 0xc0, !PT ;  /* 0x000001fc00007812 */ /* 0x000fc800078ec0ff */
[----:B--2---:R-:W-:-:S04]  /*0090*/  LEA R10, R3, R0, 0xa ;  /* 0x00000000030a7211 */ /* 0x004fc800078e50ff */
[----:B------:R-:W-:Y:S01]  /*00a0*/  IADD3 R0, R10, 0x1, RZ ;  /* 0x000000010a007810 */ /* 0x000fe20007ffe0ff */
[C---:B------:R-:W-:Y:S01]  /*00b0*/  IMAD.HI R3, R10.reuse, 0x68db8bad, RZ ;  /* 0x68db8bad0a037827 */ /* 0x040fe200078e02ff */
[----:B------:R-:W-:Y:S02]  /*00c0*/  IADD3 R2, R10, 0x2, RZ ;  /* 0x000000020a027810 */ /* 0x000fe40007ffe0ff */
[----:B------:R-:W-:Y:S01]  /*00d0*/  ISETP.GE.AND P1, PT, R10, 0x9c400, PT ;  /* 0x0009c4000a00780c */ /* 0x000fe20003f26270 */
[----:B------:R-:W-:Y:S01]  /*00e0*/  IMAD.HI R4, R0, 0x68db8bad, RZ ;  /* 0x68db8bad00047827 */ /* 0x000fe200078e02ff */
[----:B------:R-:W-:-:S03]  /*00f0*/  IADD3 R0, R10, 0x3, RZ ;  /* 0x000000030a007810 */ /* 0x000fc60007ffe0ff */
[----:B------:R-:W-:Y:S01]  /*0100*/  IMAD.HI R7, R2, 0x68db8bad, RZ ;  /* 0x68db8bad02077827 */ /* 0x000fe200078e02ff */
[----:B------:R-:W-:Y:S02]  /*0110*/  SHF.R.U32.HI R2, RZ, 0x1f, R3 ;  /* 0x0000001fff027819 */ /* 0x000fe40000011603 */
[----:B------:R-:W-:Y:S02]  /*0120*/  SHF.R.U32.HI R5, RZ, 0x1f, R4 ;  /* 0x0000001fff057819 */ /* 0x000fe40000011604 */
[----:B------:R-:W-:Y:S02]  /*0130*/  LEA.HI.SX32 R17, R3, R2, 0x18 ;  /* 0x0000000203117211 */ /* 0x000fe400078fc2ff */
[----:B------:R-:W-:Y:S02]  /*0140*/  SHF.R.U32.HI R8, RZ, 0x1f, R7 ;  /* 0x0000001fff087819 */ /* 0x000fe40000011607 */
[----:B------:R-:W-:Y:S02]  /*0150*/  IADD3 R2, R10, 0x200, RZ ;  /* 0x000002000a027810 */ /* 0x000fe40007ffe0ff */
[----:B------:R-:W-:Y:S01]  /*0160*/  LEA.HI.SX32 R6, R4, R5, 0x18 ;  /* 0x0000000504067211 */ /* 0x000fe200078fc2ff */
[----:B------:R-:W-:Y:S01]  /*0170*/  IMAD.HI R4, R0, 0x68db8bad, RZ ;  /* 0x68db8bad00047827 */ /* 0x000fe200078e02ff */
[----:B------:R-:W-:-:S02]  /*0180*/  LEA.HI.SX32 R8, R7, R8, 0x18 ;  /* 0x0000000807087211 */ /* 0x000fc400078fc2ff */
[----:B------:R-:W-:Y:S01]  /*0190*/  IADD3 R0, R10, 0x201, RZ ;  /* 0x000002010a007810 */ /* 0x000fe20007ffe0ff */
[C---:B------:R-:W-:Y:S01]  /*01a0*/  IMAD.HI R7, R2.reuse, 0x68db8bad, RZ ;  /* 0x68db8bad02077827 */ /* 0x040fe200078e02ff */
[----:B------:R-:W-:Y:S02]  /*01b0*/  ISETP.GE.AND P0, PT, R2, 0x9c400, PT ;  /* 0x0009c4000200780c */ /* 0x000fe40003f06270 */
[----:B------:R-:W-:Y:S01]  /*01c0*/  IADD3 R2, R10, 0x202, RZ ;  /* 0x000002020a027810 */ /* 0x000fe20007ffe0ff */
[----:B------:R-:W-:Y:S01]  /*01d0*/  IMAD.HI R9, R0, 0x68db8bad, RZ ;  /* 0x68db8bad00097827 */ /* 0x000fe200078e02ff */
[----:B------:R-:W-:Y:S02]  /*01e0*/  SHF.R.U32.HI R0, RZ, 0x1f, R7 ;  /* 0x0000001fff007819 */ /* 0x000fe40000011607 */
[----:B------:R-:W-:Y:S01]  /*01f0*/  SHF.R.U32.HI R5, RZ, 0x1f, R4 ;  /* 0x0000001fff057819 */ /* 0x000fe20000011604 */
[----:B------:R-:W-:Y:S01]  /*0200*/  IMAD.HI R2, R2, 0x68db8bad, RZ ;  /* 0x68db8bad02027827 */ /* 0x000fe200078e02ff */
[----:B------:R-:W-:-:S02]  /*0210*/  IADD3 R3, R10, 0x203, RZ ;  /* 0x000002030a037810 */ /* 0x000fc40007ffe0ff */
[----:B------:R-:W-:Y:S02]  /*0220*/  LEA.HI.SX32 R7, R7, R0, 0x18 ;  /* 0x0000000007077211 */ /* 0x000fe400078fc2ff */
[----:B------:R-:W-:Y:S02]  /*0230*/  SHF.R.U32.HI R0, RZ, 0x1f, R9 ;  /* 0x0000001fff007819 */ /* 0x000fe40000011609 */
[----:B------:R-:W-:Y:S01]  /*0240*/  LEA.HI.SX32 R39, R4, R5, 0x18 ;  /* 0x0000000504277211 */ /* 0x000fe200078fc2ff */
[----:B------:R-:W-:Y:S01]  /*0250*/  IMAD.HI R4, R3, 0x68db8bad, RZ ;  /* 0x68db8bad03047827 */ /* 0x000fe200078e02ff */
[----:B------:R-:W-:Y:S02]  /*0260*/  LEA.HI R11, R17, R17, RZ, 0x8 ;  /* 0x00000011110b7211 */ /* 0x000fe400078f40ff */
[----:B------:R-:W-:Y:S02]  /*0270*/  SHF.R.U32.HI R3, RZ, 0x1f, R2 ;  /* 0x0000001fff037819 */ /* 0x000fe40000011602 */
[----:B------:R-:W-:-:S02]  /*0280*/  LEA.HI.SX32 R9, R9, R0, 0x18 ;  /* 0x0000000009097211 */ /* 0x000fc400078fc2ff */
[----:B------:R-:W-:Y:S02]  /*0290*/  LOP3.LUT R0, R11, 0xffffff00, RZ, 0xc0, !PT ;  /* 0xffffff000b007812 */ /* 0x000fe400078ec0ff */
[----:B------:R-:W-:Y:S02]  /*02a0*/  LEA.HI.SX32 R3, R2, R3, 0x18 ;  /* 0x0000000302037211 */ /* 0x000fe400078fc2ff */
[----:B------:R-:W-:Y:S02]  /*02b0*/  LEA.HI R2, R6, R6, RZ, 0x8 ;  /* 0x0000000606027211 */ /* 0x000fe400078f40ff */
[----:B------:R-:W-:Y:S02]  /*02c0*/  IADD3 R17, R17, -R0, RZ ;  /* 0x8000000011117210 */ /* 0x000fe40007ffe0ff */
[----:B------:R-:W-:Y:S02]  /*02d0*/  SHF.R.U32.HI R5, RZ, 0x1f, R4 ;  /* 0x0000001fff057819 */ /* 0x000fe40000011604 */
[----:B------:R-:W-:-:S02]  /*02e0*/  LEA.HI R0, R8, R8, RZ, 0x8 ;  /* 0x0000000808007211 */ /* 0x000fc400078f40ff */
[----:B------:R-:W-:Y:S02]  /*02f0*/  LOP3.LUT R11, R2, 0xffffff00, RZ, 0xc0, !PT ;  /* 0xffffff00020b7812 */ /* 0x000fe400078ec0ff */
[----:B------:R-:W-:Y:S02]  /*0300*/  LEA.HI R2, R7, R7, RZ, 0x8 ;  /* 0x0000000707027211 */ /* 0x000fe400078f40ff */
[----:B------:R-:W-:Y:S02]  /*0310*/  LEA.HI.SX32 R51, R4, R5, 0x18 ;  /* 0x0000000504337211 */ /* 0x000fe400078fc2ff */
[----:B------:R-:W-:Y:S01]  /*0320*/  LOP3.LUT R19, R0, 0xffffff00, RZ, 0xc0, !PT ;  /* 0xffffff0000137812 */ /* 0x000fe200078ec0ff */
[----:B------:R-:W1:Y:S01]  /*0330*/  LDC.64 R4, c[0x0][0x218] ;  /* 0x00008600ff047b82 */ /* 0x000e620000000a00 */
[----:B------:R-:W-:Y:S02]  /*0340*/  IADD3 R0, R6, -R11, RZ ;  /* 0x8000000b06007210 */ /* 0x000fe40007ffe0ff */
[----:B------:R-:W-:-:S02]  /*0350*/  LOP3.LUT R2, R2, 0xffffff00, RZ, 0xc0, !PT ;  /* 0xffffff0002027812 */ /* 0x000fc400078ec0ff */
[----:B------:R-:W-:Y:S02]  /*0360*/  IADD3 R19, R8, -R19, RZ ;  /* 0x8000001308137210 */ /* 0x000fe40007ffe0ff */
[----:B------:R-:W-:Y:S02]  /*0370*/  LEA.HI R11, R51, R51, RZ, 0x8 ;  /* 0x00000033330b7211 */ /* 0x000fe400078f40ff */
[----:B------:R-:W-:Y:S02]  /*0380*/  LEA.HI R8, R3, R3, RZ, 0x8 ;  /* 0x0000000303087211 */ /* 0x000fe400078f40ff */
[----:B------:R-:W-:Y:S02]  /*0390*/  IADD3 R40, R7, -R2, RZ ;  /* 0x8000000207287210 */ /* 0x000fe40007ffe0ff */
[----:B------:R-:W-:Y:S02]  /*03a0*/  LOP3.LUT R2, R11, 0xffffff00, RZ, 0xc0, !PT ;  /* 0xffffff000b027812 */ /* 0x000fe400078ec0ff */
[----:B------:R-:W-:-:S02]  /*03b0*/  LOP3.LUT R8, R8, 0xffffff00, RZ, 0xc0, !PT ;  /* 0xffffff0008087812 */ /* 0x000fc400078ec0ff */
[----:B------:R-:W-:Y:S02]  /*03c0*/  IADD3 R51, R51, -R2, RZ ;  /* 0x8000000233337210 */ /* 0x000fe40007ffe0ff */
[----:B------:R-:W-:Y:S02]  /*03d0*/  IADD3 R41, R3, -R8, RZ ;  /* 0x8000000803297210 */ /* 0x000fe40007ffe0ff */
[----:B------:R-:W2:Y:S01]  /*03e0*/  LDC.64 R2, c[0x0][0x228] ;  /* 0x00008a00ff027b82 */ /* 0x000ea20000000a00 */
[----:B------:R-:W-:Y:S01]  /*03f0*/  LEA.HI R6, R9, R9, RZ, 0x8 ;  /* 0x0000000909067211 */ /* 0x000fe200078f40ff */
[----:B------:R-:W-:Y:S01]  /*0400*/  HFMA2.MMA R50, -RZ, RZ, 0, 0 ;  /* 0x00000000ff327435 */ /* 0x000fe200000001ff */
[----:B------:R-:W-:Y:S01]  /*0410*/  LEA.HI R12, R39, R39, RZ, 0x8 ;  /* 0x00000027270c7211 */ /* 0x000fe200078f40ff */
[----:B-1----:R-:W-:Y:S01]  /*0420*/  IMAD.WIDE R20, R19, 0x4, R4 ;  /* 0x0000000413147825 */ /* 0x002fe200078e0204 */
[----:B------:R-:W-:Y:S02]  /*0430*/  LOP3.LUT R6, R6, 0xffffff00, RZ, 0xc0, !PT ;  /* 0xffffff0006067812 */ /* 0x000fe400078ec0ff */
[----:B------:R-:W-:-:S02]  /*0440*/  LOP3.LUT R12, R12, 0xffffff00, RZ, 0xc0, !PT ;  /* 0xffffff000c0c7812 */ /* 0x000fc400078ec0ff */
[----:B------:R-:W-:Y:S01]  /*0450*/  IADD3 R53, R9, -R6, RZ ;  /* 0x8000000609357210 */ /* 0x000fe20007ffe0ff */
[--C-:B------:R-:W-:Y:S01]  /*0460*/  IMAD.WIDE R6, R17, 0x4, R4.reuse ;  /* 0x0000000411067825 */ /* 0x100fe200078e0204 */
[----:B------:R-:W1:Y:S01]  /*0470*/  LDC.64 R8, c[0x0][0x220] ;  /* 0x00008800ff087b82 */ /* 0x000e620000000a00 */
[----:B------:R-:W-:Y:S02]  /*0480*/  IADD3 R39, R39, -R12, RZ ;  /* 0x8000000c27277210 */ /* 0x000fe40007ffe0ff */
[----:B------:R-:W-:Y:S01]  /*0490*/  CS2R R14, SRZ ;  /* 0x00000000000e7805 */ /* 0x000fe2000001ff00 */
[--C-:B------:R-:W-:Y:S01]  /*04a0*/  IMAD.WIDE R12, R0, 0x4, R4.reuse ;  /* 0x00000004000c7825 */ /* 0x100fe200078e0204 */
[----:B------:R2:W3:Y:S03]  /*04b0*/  @!P1 LDG.E.EL R37, desc[UR4][R6.64] ;  /* 0x0000000406259981 */ /* 0x0004e6000c2e1900 */
[----:B------:R-:W-:Y:S01]  /*04c0*/  IMAD.WIDE R22, R39, 0x4, R4 ;  /* 0x0000000427167825 */ /* 0x000fe200078e0204 */
[----:B------:R-:W-:-:S02]  /*04d0*/  CS2R R44, SRZ ;  /* 0x00000000002c7805 */ /* 0x000fc4000001ff00 */
[----:B------:R-:W-:Y:S02]  /*04e0*/  CS2R R28, SRZ ;  /* 0x00000000001c7805 */ /* 0x000fe4000001ff00 */
[----:B------:R-:W-:Y:S01]  /*04f0*/  CS2R R48, SRZ ;  /* 0x0000000000307805 */ /* 0x000fe2000001ff00 */
[----:B------:R-:W-:Y:S01]  /*0500*/  IMAD.WIDE R26, R40, 0x4, R4 ;  /* 0x00000004281a7825 */ /* 0x000fe200078e0204 */
[----:B------:R-:W4:Y:S03]  /*0510*/  @!P1 LDG.E.EL R31, desc[UR4][R20.64] ;  /* 0x00000004141f9981 */ /* 0x000f26000c2e1900 */
[----:B--2---:R-:W-:Y:S01]  /*0520*/  IMAD.WIDE R6, R17, 0x4, R2 ;  /* 0x0000000411067825 */ /* 0x004fe200078e0202 */
[----:B------:R2:W5:Y:S04]  /*0530*/  @!P0 LDG.E.EL R45, desc[UR4][R26.64] ;  /* 0x000000041a2d8981 */ /* 0x000568000c2e1900 */
[----:B------:R2:W3:Y:S01]  /*0540*/  @!P1 LDG.E.EL R50, desc[UR4][R6.64] ;  /* 0x0000000406329981 */ /* 0x0004e2000c2e1900 */
[----:B------:R-:W-:Y:S01]  /*0550*/  IMAD.WIDE R34, R53, 0x4, R4 ;  /* 0x0000000435227825 */ /* 0x000fe200078e0204 */
[----:B------:R-:W-:-:S02]  /*0560*/  CS2R R24, SRZ ;  /* 0x0000000000187805 */ /* 0x000fc4000001ff00 */
[----:B------:R-:W4:Y:S01]  /*0570*/  @!P1 LDG.E.EL R30, desc[UR4][R12.64] ;  /* 0x000000040c1e9981 */ /* 0x000f22000c2e1900 */
[--C-:B------:R-:W-:Y:S01]  /*0580*/  IMAD.WIDE R46, R41, 0x4, R4.reuse ;  /* 0x00000004292e7825 */ /* 0x100fe200078e0204 */
[----:B--2---:R-:W2:Y:S02]  /*0590*/  LDC.64 R26, c[0x0][0x230] ;  /* 0x00008c00ff1a7b82 */ /* 0x004ea40000000a00 */
[----:B------:R1:W4:Y:S01]  /*05a0*/  @!P1 LDG.E.EL R32, desc[UR4][R22.64] ;  /* 0x0000000416209981 */ /* 0x000322000c2e1900 */
[----:B------:R-:W-:Y:S01]  /*05b0*/  IMAD.WIDE R4, R51, 0x4, R4 ;  /* 0x0000000433047825 */ /* 0x000fe200078e0204 */
[----:B0-----:R-:W-:Y:S02]  /*05c0*/  CS2R R6, SRZ ;  /* 0x0000000000067805 */ /* 0x001fe4000001ff00 */
[----:B------:R0:W4:Y:S04]  /*05d0*/  @!P0 LDG.E.EL R48, desc[UR4][R34.64] ;  /* 0x0000000422308981 */ /* 0x000128000c2e1900 */
[----:B------:R0:W4:Y:S01]  /*05e0*/  @!P0 LDG.E.EL R14, desc[UR4][R4.64] ;  /* 0x00000004040e8981 */ /* 0x000122000c2e1900 */
[----:B-1----:R-:W-:Y:S01]  /*05f0*/  IMAD.WIDE R20, R0, 0x4, R8 ;  /* 0x0000000400147825 */ /* 0x002fe200078e0208 */
[----:B------:R-:W-:-:S02]  /*0600*/  CS2R R22, SRZ ;  /* 0x0000000000167805 */ /* 0x000fc4000001ff00 */
[----:B------:R1:W4:Y:S01]  /*0610*/  @!P0 LDG.E.EL R15, desc[UR4][R46.64] ;  /* 0x000000042e0f8981 */ /* 0x000322000c2e1900 */
[----:B------:R-:W-:Y:S01]  /*0620*/  IMAD.WIDE R42, R17, 0x4, R8 ;  /* 0x00000004112a7825 */ /* 0x000fe200078e0208 */
[----:B0-----:R-:W-:Y:S02]  /*0630*/  CS2R R34, SRZ ;  /* 0x0000000000227805 */ /* 0x001fe4000001ff00 */
[----:B------:R0:W4:Y:S01]  /*0640*/  @!P1 LDG.E.EL R24, desc[UR4][R20.64] ;  /* 0x0000000414189981 */ /* 0x000122000c2e1900 */
[----:B------:R-:W-:-:S03]  /*0650*/  IMAD.WIDE R4, R0, 0x4, R2 ;  /* 0x0000000400047825 */ /* 0x000fc600078e0202 */
[----:B------:R0:W4:Y:S04]  /*0660*/  @!P1 LDG.E.EL R7, desc[UR4][R42.64] ;  /* 0x000000042a079981 */ /* 0x000128000c2e1900 */
[----:B------:R-:W4:Y:S01]  /*0670*/  @!P1 LDG.E.EL R29, desc[UR4][R4.64] ;  /* 0x00000004041d9981 */ /* 0x000f22000c2e1900 */
[----:B------:R-:W-:-:S04]  /*0680*/  IMAD.WIDE R12, R19, 0x4, R8 ;  /* 0x00000004130c7825 */ /* 0x000fc800078e0208 */
[--C-:B-1----:R-:W-:Y:S01]  /*0690*/  IMAD.WIDE R46, R39, 0x4, R8.reuse ;  /* 0x00000004272e7825 */ /* 0x102fe200078e0208 */
[----:B------:R1:W5:Y:S03]  /*06a0*/  @!P1 LDG.E.EL R25, desc[UR4][R12.64] ;  /* 0x000000040c199981 */ /* 0x000366000c2e1900 */
[--C-:B0-----:R-:W-:Y:S01]  /*06b0*/  IMAD.WIDE R20, R53, 0x4, R8.reuse ;  /* 0x0000000435147825 */ /* 0x101fe200078e0208 */
[----:B------:R0:W5:Y:S03]  /*06c0*/  @!P1 LDG.E.EL R22, desc[UR4][R46.64] ;  /* 0x000000042e169981 */ /* 0x000166000c2e1900 */
[--C-:B------:R-:W-:Y:S01]  /*06d0*/  IMAD.WIDE R42, R40, 0x4, R8.reuse ;  /* 0x00000004282a7825 */ /* 0x100fe200078e0208 */
[----:B------:R2:W5:Y:S03]  /*06e0*/  @!P0 LDG.E.EL R34, desc[UR4][R20.64] ;  /* 0x0000000414228981 */ /* 0x000566000c2e1900 */
[----:B-1----:R-:W-:Y:S01]  /*06f0*/  IMAD.WIDE R12, R41, 0x4, R8 ;  /* 0x00000004290c7825 */ /* 0x002fe200078e0208 */
[----:B------:R1:W5:Y:S01]  /*0700*/  @!P0 LDG.E.EL R35, desc[UR4][R42.64] ;  /* 0x000000042a238981 */ /* 0x000362000c2e1900 */
[----:B0-----:R-:W-:-:S02]  /*0710*/  CS2R R46, SRZ ;  /* 0x00000000002e7805 */ /* 0x001fc4000001ff00 */
[----:B------:R-:W-:Y:S01]  /*0720*/  IMAD.WIDE R8, R51, 0x4, R8 ;  /* 0x0000000433087825 */ /* 0x000fe200078e0208 */
[----:B------:R0:W5:Y:S03]  /*0730*/  @!P0 LDG.E.EL R33, desc[UR4][R12.64] ;  /* 0x000000040c218981 */ /* 0x000166000c2e1900 */
[--C-:B--2---:R-:W-:Y:S01]  /*0740*/  IMAD.WIDE R20, R39, 0x4, R2.reuse ;  /* 0x0000000427147825 */ /* 0x104fe200078e0202 */
[----:B------:R2:W5:Y:S01]  /*0750*/  @!P0 LDG.E.EL R36, desc[UR4][R8.64] ;  /* 0x0000000408248981 */ /* 0x000562000c2e1900 */
[----:B-1----:R-:W-:Y:S02]  /*0760*/  CS2R R42, SRZ ;  /* 0x00000000002a7805 */ /* 0x002fe4000001ff00 */
[--C-:B------:R-:W-:Y:S01]  /*0770*/  IMAD.WIDE R4, R19, 0x4, R2.reuse ;  /* 0x0000000413047825 */ /* 0x100fe200078e0202 */
[----:B------:R1:W5:Y:S03]  /*0780*/  @!P1 LDG.E.EL R47, desc[UR4][R20.64] ;  /* 0x00000004142f9981 */ /* 0x000366000c2e1900 */
[--C-:B0-----:R-:W-:Y:S01]  /*0790*/  IMAD.WIDE R12, R40, 0x4, R2.reuse ;  /* 0x00000004280c7825 */ /* 0x101fe200078e0202 */
[----:B------:R0:W5:Y:S03]  /*07a0*/  @!P1 LDG.E.EL R49, desc[UR4][R4.64] ;  /* 0x0000000404319981 */ /* 0x000166000c2e1900 */
[----:B--2---:R-:W-:Y:S01]  /*07b0*/  IMAD.WIDE R8, R53, 0x4, R2 ;  /* 0x0000000435087825 */ /* 0x004fe200078e0202 */
[----:B------:R2:W5:Y:S01]  /*07c0*/  @!P0 LDG.E.EL R42, desc[UR4][R12.64] ;  /* 0x000000040c2a8981 */ /* 0x000562000c2e1900 */
[----:B-1----:R-:W-:-:S02]  /*07d0*/  CS2R R20, SRZ ;  /* 0x0000000000147805 */ /* 0x002fc4000001ff00 */
[----:B------:R-:W-:Y:S01]  /*07e0*/  MOV R38, RZ ;  /* 0x000000ff00267202 */ /* 0x000fe20000000f00 */
[----:B------:R-:W5:Y:S01]  /*07f0*/  @!P0 LDG.E.EL R43, desc[UR4][R8.64] ;  /* 0x00000004082b8981 */ /* 0x000f62000c2e1900 */
[----:B0-----:R-:W-:-:S04]  /*0800*/  IMAD.WIDE R4, R41, 0x4, R2 ;  /* 0x0000000429047825 */ /* 0x001fc800078e0202 */
[----:B------:R-:W-:Y:S01]  /*0810*/  IMAD.WIDE R2, R51, 0x4, R2 ;  /* 0x0000000433027825 */ /* 0x000fe200078e0202 */
[----:B------:R-:W5:Y:S03]  /*0820*/  @!P0 LDG.E.EL R44, desc[UR4][R4.64] ;  /* 0x00000004042c8981 */ /* 0x000f66000c2e1900 */
[--C-:B--2---:R-:W-:Y:S01]  /*0830*/  IMAD.WIDE R12, R17, 0x4, R26.reuse ;  /* 0x00000004110c7825 */ /* 0x104fe200078e021a */
[----:B------:R0:W2:Y:S04]  /*0840*/  @!P0 LDG.E.EL R46, desc[UR4][R2.64] ;  /* 0x00000004022e8981 */ /* 0x0000a8000c2e1900 */
[----:B------:R1:W2:Y:S01]  /*0850*/  @!P1 LDG.E.EL R28, desc[UR4][R12.64] ;  /* 0x000000040c1c9981 */ /* 0x0002a2000c2e1900 */
[--C-:B0-----:R-:W-:Y:S01]  /*0860*/  IMAD.WIDE R2, R19, 0x4, R26.reuse ;  /* 0x0000000413027825 */ /* 0x101fe200078e021a */
[----:B-1----:R-:W0:Y:S04]  /*0870*/  LDC.64 R12, c[0x0][0x238] ;  /* 0x00008e00ff0c7b82 */ /* 0x002e280000000a00 */
[----:B------:R1:W2:Y:S01]  /*0880*/  @!P1 LDG.E.EL R21, desc[UR4][R2.64] ;  /* 0x0000000402159981 */ /* 0x0002a2000c2e1900 */
[----:B------:R-:W-:-:S04]  /*0890*/  IMAD.WIDE R8, R0, 0x4, R26 ;  /* 0x0000000400087825 */ /* 0x000fc800078e021a */
[--C-:B------:R-:W-:Y:S01]  /*08a0*/  IMAD.WIDE R4, R39, 0x4, R26.reuse ;  /* 0x0000000427047825 */ /* 0x100fe200078e021a */
[----:B------:R1:W2:Y:S03]  /*08b0*/  @!P1 LDG.E.EL R20, desc[UR4][R8.64] ;  /* 0x0000000408149981 */ /* 0x0002a6000c2e1900 */
[--C-:B-1----:R-:W-:Y:S01]  /*08c0*/  IMAD.WIDE R2, R40, 0x4, R26.reuse ;  /* 0x0000000428027825 */ /* 0x102fe200078e021a */
[----:B------:R1:W2:Y:S04]  /*08d0*/  @!P1 LDG.E.EL R23, desc[UR4][R4.64] ;  /* 0x0000000404179981 */ /* 0x0002a8000c2e1900 */
[----:B------:R1:W2:Y:S01]  /*08e0*/  @!P0 LDG.E.EL R38, desc[UR4][R2.64] ;  /* 0x0000000402268981 */ /* 0x0002a2000c2e1900 */
[----:B------:R-:W-:Y:S01]  /*08f0*/  CS2R R8, SRZ ;  /* 0x0000000000087805 */ /* 0x000fe2000001ff00 */
[----:B-1----:R-:W-:-:S04]  /*0900*/  IMAD.WIDE R4, R53, 0x4, R26 ;  /* 0x0000000435047825 */ /* 0x002fc800078e021a */
[--C-:B------:R-:W-:Y:S01]  /*0910*/  IMAD.WIDE R2, R41, 0x4, R26.reuse ;  /* 0x0000000429027825 */ /* 0x100fe200078e021a */
[----:B------:R-:W-:Y:S01]  /*0920*/  HFMA2.MMA R11, -RZ, RZ, 0, 0 ;  /* 0x00000000ff0b7435 */ /* 0x000fe200000001ff */
[----:B------:R1:W2:Y:S02]  /*0930*/  @!P0 LDG.E.EL R9, desc[UR4][R4.64] ;  /* 0x0000000404098981 */ /* 0x0002a4000c2e1900 */
[----:B------:R-:W-:Y:S02]  /*0940*/  IMAD.WIDE R26, R51, 0x4, R26 ;  /* 0x00000004331a7825 */ /* 0x000fe400078e021a */
[----:B------:R-:W2:Y:S04]  /*0950*/  @!P0 LDG.E.EL R6, desc[UR4][R2.64] ;  /* 0x0000000402068981 */ /* 0x000ea8000c2e1900 */
[----:B------:R0:W2:Y:S02]  /*0960*/  @!P0 LDG.E.EL R8, desc[UR4][R26.64] ;  /* 0x000000041a088981 */ /* 0x0000a4000c2e1900 */
[----:B0-----:R-:W-:Y:S01]  /*0970*/  IMAD.WIDE R16, R17, 0x4, R12 ;  /* 0x0000000411107825 */ /* 0x001fe200078e020c */
[----:B-1----:R-:W-:-:S03]  /*0980*/  CS2R R4, SRZ ;  /* 0x0000000000047805 */ /* 0x002fc6000001ff00 */
[--C-:B------:R-:W-:Y:S01]  /*0990*/  IMAD.WIDE R18, R19, 0x4, R12.reuse ;  /* 0x0000000413127825 */ /* 0x100fe200078e020c */
[----:B------:R0:W2:Y:S01]  /*09a0*/  @!P1 LDG.E.EL R11, desc[UR4][R16.64] ;  /* 0x00000004100b9981 */ /* 0x0000a2000c2e1900 */
[----:B------:R-:W1:Y:S02]  /*09b0*/  LDC.64 R26, c[0x0][0x210] ;  /* 0x00008400ff1a7b82 */ /* 0x000e640000000a00 */
[--C-:B------:R-:W-:Y:S01]  /*09c0*/  IMAD.WIDE R2, R0, 0x4, R12.reuse ;  /* 0x0000000400027825 */ /* 0x100fe200078e020c */
[----:B------:R0:W2:Y:S03]  /*09d0*/  @!P1 LDG.E.EL R4, desc[UR4][R18.64] ;  /* 0x0000000412049981 */ /* 0x0000a6000c2e1900 */
[--C-:B0-----:R-:W-:Y:S01]  /*09e0*/  IMAD.WIDE R16, R39, 0x4, R12.reuse ;  /* 0x0000000427107825 */ /* 0x101fe200078e020c */
[----:B------:R-:W-:Y:S01]  /*09f0*/  HFMA2.MMA R39, -RZ, RZ, 0, 0 ;  /* 0x00000000ff277435 */ /* 0x000fe200000001ff */
[----:B------:R-:W-:Y:S01]  /*0a00*/  MOV R0, RZ ;  /* 0x000000ff00007202 */ /* 0x000fe20000000f00 */
[----:B------:R-:W2:Y:S01]  /*0a10*/  @!P1 LDG.E.EL R5, desc[UR4][R2.64] ;  /* 0x0000000402059981 */ /* 0x000ea2000c2e1900 */
[----:B------:R-:W-:-:S04]  /*0a20*/  IMAD.WIDE R18, R40, 0x4, R12 ;  /* 0x0000000428127825 */ /* 0x000fc800078e020c */
[----:B------:R0:W2:Y:S04]  /*0a30*/  @!P1 LDG.E.EL R0, desc[UR4][R16.64] ;  /* 0x0000000410009981 */ /* 0x0000a8000c2e1900 */
[----:B------:R1:W2:Y:S01]  /*0a40*/  @!P0 LDG.E.EL R39, desc[UR4][R18.64] ;  /* 0x0000000412278981 */ /* 0x0002a2000c2e1900 */
[----:B0-----:R-:W-:Y:S01]  /*0a50*/  CS2R R16, SRZ ;  /* 0x0000000000107805 */ /* 0x001fe2000001ff00 */
[----:B-1----:R-:W-:Y:S01]  /*0a60*/  IMAD.WIDE R26, R10, 0x4, R26 ;  /* 0x000000040a1a7825 */ /* 0x002fe200078e021a */
[----:B------:R-:W-:-:S06]  /*0a70*/  CS2R R18, SRZ ;  /* 0x0000000000127805 */ /* 0x000fcc000001ff00 */
[----:B------:R-:W2:Y:S01]  /*0a80*/  @!P0 LDG.E.128 R16, desc[UR4][R26.64+0x800] ;  /* 0x000800041a108981 */ /* 0x000ea2000c1e1d00 */
[----:B------:R-:W-:Y:S01]  /*0a90*/  CS2R R2, SRZ ;  /* 0x0000000000027805 */ /* 0x000fe2000001ff00 */
[----:B------:R-:W-:-:S05]  /*0aa0*/  IMAD.WIDE R52, R53, 0x4, R12 ;  /* 0x0000000435347825 */ /* 0x000fca00078e020c */
[----:B------:R0:W2:Y:S01]  /*0ab0*/  @!P0 LDG.E.EL R2, desc[UR4][R52.64] ;  /* 0x0000000434028981 */ /* 0x0000a2000c2e1900 */
[----:B------:R-:W-:-:S04]  /*0ac0*/  IMAD.WIDE R40, R41, 0x4, R12 ;  /* 0x0000000429287825 */ /* 0x000fc800078e020c */
[----:B------:R-:W-:Y:S01]  /*0ad0*/  IMAD.WIDE R12, R51, 0x4, R12 ;  /* 0x00000004330c7825 */ /* 0x000fe200078e020c */
[----:B------:R1:W2:Y:S03]  /*0ae0*/  @!P0 LDG.E.EL R3, desc[UR4][R40.64] ;  /* 0x0000000428038981 */ /* 0x0002a6000c2e1900 */
[----:B---3--:R-:W-:-:S04]  /*0af0*/  FADD R50, R50, 9.9999999747524270788e-07 ;  /* 0x358637bd32327421 */ /* 0x008fc80000000000 */
[----:B0-----:R-:W0:Y:S02]  /*0b00*/  MUFU.SQRT R53, R50 ;  /* 0x0000003200357308 */ /* 0x001e240000002000 */
[C---:B0-----:R-:W-:Y:S02]  /*0b10*/  FSETP.GT.AND P2, PT, R53.reuse, 8.50705917302346158658e+37, PT ;  /* 0x7e8000003500780b */ /* 0x041fe40003f44000 */
[----:B------:R-:W-:Y:S01]  /*0b20*/  FSETP.GEU.AND P4, PT, R53, 1.175494350822287508e-38, PT ;  /* 0x008000003500780b */ /* 0x000fe20003f8e000 */
[----:B----4-:R-:W-:-:S06]  /*0b30*/  FADD R52, R29, 9.9999999747524270788e-07 ;  /* 0x358637bd1d347421 */ /* 0x010fcc0000000000 */
[----:B------:R-:W0:Y:S01]  /*0b40*/  MUFU.SQRT R52, R52 ;  /* 0x0000003400347308 */ /* 0x000e220000002000 */
[----:B------:R-:W-:-:S03]  /*0b50*/  MOV R29, RZ ;  /* 0x000000ff001d7202 */ /* 0x000fc60000000f00 */
[----:B------:R-:W-:Y:S01]  /*0b60*/  @P2 FMUL R53, R53, 0.25 ;  /* 0x3e80000035352820 */ /* 0x000fe20000400000 */
[----:B------:R-:W-:-:S03]  /*0b70*/  HFMA2.MMA R50, -RZ, RZ, 1.625, 0 ;  /* 0x3e800000ff327435 */ /* 0x000fc600000001ff */
[----:B------:R-:W-:Y:S01]  /*0b80*/  @!P4 FMUL R53, R53, 16777216 ;  /* 0x4b8000003535c820 */ /* 0x000fe20000400000 */
[----:B------:R3:W4:Y:S03]  /*0b90*/  @!P0 LDG.E.EL R29, desc[UR4][R12.64] ;  /* 0x000000040c1d8981 */ /* 0x000726000c2e1900 */
[----:B-1----:R-:W1:Y:S01]  /*0ba0*/  MUFU.RCP R40, R53 ;  /* 0x0000003500287308 */ /* 0x002e620000001000 */
[C---:B0-----:R-:W-:Y:S02]  /*0bb0*/  FSETP.GT.AND P3, PT, R52.reuse, 8.50705917302346158658e+37, PT ;  /* 0x7e8000003400780b */ /* 0x041fe40003f64000 */
[----:B------:R-:W-:Y:S01]  /*0bc0*/  FSETP.GEU.AND P5, PT, R52, 1.175494350822287508e-38, PT ;  /* 0x008000003400780b */ /* 0x000fe20003fae000 */
[----:B-----5:R-:W-:-:S04]  /*0bd0*/  FADD R47, R47, 9.9999999747524270788e-07 ;  /* 0x358637bd2f2f7421 */ /* 0x020fc80000000000 */
[----:B---3--:R-:W0:Y:S01]  /*0be0*/  MUFU.SQRT R12, R47 ;  /* 0x0000002f000c7308 */ /* 0x008e220000002000 */
[----:B------:R-:W-:Y:S01]  /*0bf0*/  FADD R49, R49, 9.9999999747524270788e-07 ;  /* 0x358637bd31317421 */ /* 0x000fe20000000000 */
[----:B------:R-:W-:-:S04]  /*0c00*/  FSEL R13, R50, 1, P2 ;  /* 0x3f800000320d7808 */ /* 0x000fc80001000000 */
[----:B------:R-:W-:Y:S01]  /*0c10*/  @P3 FMUL R52, R52, 0.25 ;  /* 0x3e80000034343820 */ /* 0x000fe20000400000 */
[----:B------:R-:W-:Y:S01]  /*0c20*/  FSEL R51, R50, 1, P3 ;  /* 0x3f80000032337808 */ /* 0x000fe20001800000 */
[----:B------:R-:W3:Y:S01]  /*0c30*/  MUFU.SQRT R49, R49 ;  /* 0x0000003100317308 */ /* 0x000ee20000002000 */
[----:B------:R-:W-:Y:S01]  /*0c40*/  @!P4 FMUL R13, R13, 16777216 ;  /* 0x4b8000000d0dc820 */ /* 0x000fe20000400000 */
[----:B------:R-:W-:Y:S01]  /*0c50*/  FADD R42, R42, 9.9999999747524270788e-07 ;  /* 0x358637bd2a2a7421 */ /* 0x000fe20000000000 */
[----:B------:R-:W-:Y:S01]  /*0c60*/  @!P5 FMUL R52, R52, 16777216 ;  /* 0x4b8000003434d820 */ /* 0x000fe20000400000 */
[----:B------:R-:W-:Y:S01]  /*0c70*/  @!P5 FMUL R51, R51, 16777216 ;  /* 0x4b8000003333d820 */ /* 0x000fe20000400000 */
[----:B-1----:R-:W-:Y:S01]  /*0c80*/  FMUL R40, R40, R13 ;  /* 0x0000000d28287220 */ /* 0x002fe20000400000 */
[C---:B0-----:R-:W-:Y:S02]  /*0c90*/  FSETP.GT.AND P5, PT, R12.reuse, 8.50705917302346158658e+37, PT ;  /* 0x7e8000000c00780b */ /* 0x041fe40003fa4000 */
[----:B------:R-:W0:Y:S01]  /*0ca0*/  MUFU.SQRT R13, R42 ;  /* 0x0000002a000d7308 */ /* 0x000e220000002000 */
[----:B------:R-:W-:-:S02]  /*0cb0*/  FSETP.GEU.AND P2, PT, R12, 1.175494350822287508e-38, PT ;  /* 0x008000000c00780b */ /* 0x000fc40003f4e000 */
[----:B---3--:R-:W-:-:S05]  /*0cc0*/  FSETP.GT.AND P3, PT, R49, 8.50705917302346158658e+37, PT ;  /* 0x7e8000003100780b */ /* 0x008fca0003f64000 */
[----:B------:R-:W1:Y:S03]  /*0cd0*/  MUFU.RCP R41, R52 ;  /* 0x0000003400297308 */ /* 0x000e660000001000 */
[----:B------:R-:W-:Y:S01]  /*0ce0*/  @P5 FMUL R12, R12, 0.25 ;  /* 0x3e8000000c0c5820 */ /* 0x000fe20000400000 */
[----:B------:R-:W-:Y:S02]  /*0cf0*/  FSETP.GEU.AND P6, PT, R49, 1.175494350822287508e-38, PT ;  /* 0x008000003100780b */ /* 0x000fe40003fce000 */
[----:B0-----:R-:W-:Y:S01]  /*0d00*/  FSETP.GT.AND P4, PT, R13, 8.50705917302346158658e+37, PT ;  /* 0x7e8000000d00780b */ /* 0x001fe20003f84000 */
[----:B------:R-:W-:Y:S01]  /*0d10*/  @!P2 FMUL R12, R12, 16777216 ;  /* 0x4b8000000c0ca820 */ /* 0x000fe20000400000 */
[----:B------:R-:W-:Y:S01]  /*0d20*/  FSEL R42, R50, 1, P3 ;  /* 0x3f800000322a7808 */ /* 0x000fe20001800000 */
[----:B------:R-:W-:Y:S01]  /*0d30*/  @P3 FMUL R49, R49, 0.25 ;  /* 0x3e80000031313820 */ /* 0x000fe20000400000 */
[----:B------:R-:W-:-:S03]  /*0d40*/  FSETP.GEU.AND P3, PT, R13, 1.175494350822287508e-38, PT ;  /* 0x008000000d00780b */ /* 0x000fc60003f6e000 */
[----:B------:R-:W0:Y:S01]  /*0d50*/  MUFU.RCP R12, R12 ;  /* 0x0000000c000c7308 */ /* 0x000e220000001000 */
[----:B------:R-:W-:Y:S01]  /*0d60*/  FADD R43, R43, 9.9999999747524270788e-07 ;  /* 0x358637bd2b2b7421 */ /* 0x000fe20000000000 */
[----:B-1----:R-:W-:-:S04]  /*0d70*/  FMUL R41, R41, R51 ;  /* 0x0000003329297220 */ /* 0x002fc80000400000 */
[----:B------:R-:W-:Y:S02]  /*0d80*/  @P4 FMUL R13, R13, 0.25 ;  /* 0x3e8000000d0d4820 */ /* 0x000fe40000400000 */
[----:B------:R1:W3:Y:S02]  /*0d90*/  MUFU.SQRT R51, R43 ;  /* 0x0000002b00337308 */ /* 0x0002e40000002000 */
[----:B------:R-:W-:Y:S01]  /*0da0*/  @!P3 FMUL R13, R13, 16777216 ;  /* 0x4b8000000d0db820 */ /* 0x000fe20000400000 */
[----:B-1----:R-:W-:-:S05]  /*0db0*/  FSEL R43, R50, 1, P5 ;  /* 0x3f800000322b7808 */ /* 0x002fca0002800000 */
[----:B------:R1:W-:Y:S01]  /*0dc0*/  MUFU.RCP R47, R13 ;  /* 0x0000000d002f7308 */ /* 0x0003e20000001000 */
[----:B------:R-:W-:-:S04]  /*0dd0*/  @!P2 FMUL R43, R43, 16777216 ;  /* 0x4b8000002b2ba820 */ /* 0x000fc80000400000 */
[----:B0-----:R-:W-:Y:S01]  /*0de0*/  FMUL R43, R12, R43 ;  /* 0x0000002b0c2b7220 */ /* 0x001fe20000400000 */
[----:B-1----:R-:W-:Y:S01]  /*0df0*/  CS2R R12, SRZ ;  /* 0x00000000000c7805 */ /* 0x002fe2000001ff00 */
[----:B--2---:R-:W-:Y:S01]  /*0e00*/  FADD R19, R14, R19 ;  /* 0x000000130e137221 */ /* 0x004fe20000000000 */
[----:B------:R-:W-:Y:S01]  /*0e10*/  FADD R18, R15, R18 ;  /* 0x000000120f127221 */ /* 0x000fe20000000000 */
[----:B------:R-:W-:-:S06]  /*0e20*/  CS2R R14, SRZ ;  /* 0x00000000000e7805 */ /* 0x000fcc000001ff00 */
[----:B------:R-:W2:Y:S01]  /*0e30*/  @!P1 LDG.E.128 R12, desc[UR4][R26.64] ;  /* 0x000000041a0c9981 */ /* 0x000ea2000c1e1d00 */
[----:B------:R-:W-:Y:S01]  /*0e40*/  @!P6 FMUL R49, R49, 16777216 ;  /* 0x4b8000003131e820 */ /* 0x000fe20000400000 */
[----:B------:R-:W-:Y:S01]  /*0e50*/  @!P6 FMUL R42, R42, 16777216 ;  /* 0x4b8000002a2ae820 */ /* 0x000fe20000400000 */
[C---:B---3--:R-:W-:Y:S02]  /*0e60*/  FSETP.GT.AND P6, PT, R51.reuse, 8.50705917302346158658e+37, PT ;  /* 0x7e8000003300780b */ /* 0x048fe40003fc4000 */
[C---:B------:R-:W-:Y:S01]  /*0e70*/  FSETP.GEU.AND P5, PT, R51.reuse, 1.175494350822287508e-38, PT ;  /* 0x008000003300780b */ /* 0x040fe20003fae000 */
[----:B------:R-:W0:Y:S10]  /*0e80*/  MUFU.RCP R53, R49 ;  /* 0x0000003100357308 */ /* 0x000e340000001000 */
[----:B------:R-:W-:-:S04]  /*0e90*/  @P6 FMUL R51, R51, 0.25 ;  /* 0x3e80000033336820 */ /* 0x000fc80000400000 */
[----:B------:R-:W-:-:S04]  /*0ea0*/  @!P5 FMUL R51, R51, 16777216 ;  /* 0x4b8000003333d820 */ /* 0x000fc80000400000 */
[----:B------:R1:W3:Y:S01]  /*0eb0*/  MUFU.RCP R49, R51 ;  /* 0x0000003300317308 */ /* 0x0002e20000001000 */
[----:B0-----:R-:W-:Y:S01]  /*0ec0*/  FMUL R42, R53, R42 ;  /* 0x0000002a352a7220 */ /* 0x001fe20000400000 */
[----:B------:R-:W-:-:S05]  /*0ed0*/  FSEL R53, R50, 1, P6 ;  /* 0x3f80000032357808 */ /* 0x000fca0003000000 */
[----:B------:R-:W-:Y:S01]  /*0ee0*/  @!P5 FMUL R53, R53, 16777216 ;  /* 0x4b8000003535d820 */ /* 0x000fe20000400000 */
[----:B-1----:R-:W-:-:S03]  /*0ef0*/  FADD R51, R46, 9.9999999747524270788e-07 ;  /* 0x358637bd2e337421 */ /* 0x002fc60000000000 */
[----:B---3--:R-:W-:Y:S02]  /*0f00*/  FMUL R49, R49, R53 ;  /* 0x0000003531317220 */ /* 0x008fe40000400000 */
[----:B------:R-:W0:Y:S01]  /*0f10*/  MUFU.SQRT R53, R51 ;  /* 0x0000003300357308 */ /* 0x000e220000002000 */
[----:B------:R-:W-:Y:S01]  /*0f20*/  FSEL R52, R50, 1, P4 ;  /* 0x3f80000032347808 */ /* 0x000fe20002000000 */
[----:B------:R-:W-:-:S04]  /*0f30*/  FADD R44, R44, 9.9999999747524270788e-07 ;  /* 0x358637bd2c2c7421 */ /* 0x000fc80000000000 */
[----:B------:R-:W-:-:S04]  /*0f40*/  @!P3 FMUL R52, R52, 16777216 ;  /* 0x4b8000003434b820 */ /* 0x000fc80000400000 */
[----:B------:R-:W-:Y:S02]  /*0f50*/  FMUL R47, R47, R52 ;  /* 0x000000342f2f7220 */ /* 0x000fe40000400000 */
[----:B------:R-:W1:Y:S01]  /*0f60*/  MUFU.SQRT R52, R44 ;  /* 0x0000002c00347308 */ /* 0x000e620000002000 */
[C---:B0-----:R-:W-:Y:S02]  /*0f70*/  FSETP.GT.AND P3, PT, R53.reuse, 8.50705917302346158658e+37, PT ;  /* 0x7e8000003500780b */ /* 0x041fe40003f64000 */
[----:B------:R-:W-:-:S11]  /*0f80*/  FSETP.GEU.AND P5, PT, R53, 1.175494350822287508e-38, PT ;  /* 0x008000003500780b */ /* 0x000fd60003fae000 */
[----:B------:R-:W-:Y:S01]  /*0f90*/  @P3 FMUL R53, R53, 0.25 ;  /* 0x3e80000035353820 */ /* 0x000fe20000400000 */
[----:B-1----:R-:W-:-:S03]  /*0fa0*/  FSETP.GT.AND P2, PT, R52, 8.50705917302346158658e+37, PT ;  /* 0x7e8000003400780b */ /* 0x002fc60003f44000 */
[----:B------:R-:W-:Y:S01]  /*0fb0*/  @!P5 FMUL R53, R53, 16777216 ;  /* 0x4b8000003535d820 */ /* 0x000fe20000400000 */
[----:B------:R-:W-:-:S03]  /*0fc0*/  FSETP.GEU.AND P4, PT, R52, 1.175494350822287508e-38, PT ;  /* 0x008000003400780b */ /* 0x000fc60003f8e000 */
[----:B------:R-:W0:Y:S01]  /*0fd0*/  MUFU.RCP R44, R53 ;  /* 0x00000035002c7308 */ /* 0x000e220000001000 */
[----:B------:R-:W-:Y:S01]  /*0fe0*/  FADD R17, R48, R17 ;  /* 0x0000001130117221 */ /* 0x000fe20000000000 */
[----:B------:R-:W-:-:S04]  /*0ff0*/  FSEL R48, R50, 1, P3 ;  /* 0x3f80000032307808 */ /* 0x000fc80001800000 */
[----:B------:R-:W-:Y:S01]  /*1000*/  @P2 FMUL R52, R52, 0.25 ;  /* 0x3e80000034342820 */ /* 0x000fe20000400000 */
[----:B------:R-:W-:Y:S01]  /*1010*/  @!P5 FMUL R48, R48, 16777216 ;  /* 0x4b8000003030d820 */ /* 0x000fe20000400000 */
[----:B------:R-:W-:Y:S02]  /*1020*/  FADD R16, R45, R16 ;  /* 0x000000102d107221 */ /* 0x000fe40000000000 */
[----:B------:R-:W-:Y:S01]  /*1030*/  @!P4 FMUL R52, R52, 16777216 ;  /* 0x4b8000003434c820 */ /* 0x000fe20000400000 */
[----:B0-----:R-:W-:Y:S02]  /*1040*/  FMUL R48, R44, R48 ;  /* 0x000000302c307220 */ /* 0x001fe40000400000 */
[----:B------:R-:W0:Y:S01]  /*1050*/  LDC.64 R44, c[0x0][0x240] ;  /* 0x00009000ff2c7b82 */ /* 0x000e220000000a00 */
[----:B------:R1:W3:Y:S01]  /*1060*/  MUFU.RCP R46, R52 ;  /* 0x00000034002e7308 */ /* 0x0002e20000001000 */
[----:B------:R-:W-:Y:S01]  /*1070*/  FSEL R51, R50, 1, P2 ;  /* 0x3f80000032337808 */ /* 0x000fe20001000000 */
[----:B------:R-:W-:-:S04]  /*1080*/  FADD R50, R16, -R35 ;  /* 0x8000002310327221 */ /* 0x000fc80000000000 */
[----:B------:R-:W-:Y:S01]  /*1090*/  @!P4 FMUL R51, R51, 16777216 ;  /* 0x4b8000003333c820 */ /* 0x000fe20000400000 */
[----:B------:R-:W-:Y:S01]  /*10a0*/  FADD R33, R18, -R33 ;  /* 0x8000002112217221 */ /* 0x000fe20000000000 */
[----:B------:R-:W-:Y:S01]  /*10b0*/  FADD R35, R19, -R36 ;  /* 0x8000002413237221 */ /* 0x000fe20000000000 */
[----:B-1----:R-:W-:Y:S01]  /*10c0*/  FADD R52, R17, -R34 ;  /* 0x8000002211347221 */ /* 0x002fe20000000000 */
[----:B------:R-:W-:Y:S01]  /*10d0*/  FMUL R50, R47, R50 ;  /* 0x000000322f327220 */ /* 0x000fe20000400000 */
[----:B---3--:R-:W-:Y:S01]  /*10e0*/  FMUL R46, R46, R51 ;  /* 0x000000332e2e7220 */ /* 0x008fe20000400000 */
[----:B------:R-:W-:Y:S01]  /*10f0*/  FMUL R34, R48, R35 ;  /* 0x0000002330227220 */ /* 0x000fe20000400000 */
[----:B------:R-:W-:Y:S02]  /*1100*/  FMUL R49, R49, R52 ;  /* 0x0000003431317220 */ /* 0x000fe40000400000 */
[----:B------:R-:W-:Y:S01]  /*1110*/  FMUL R36, R46, R33 ;  /* 0x000000212e247220 */ /* 0x000fe20000400000 */
[----:B------:R1:W-:Y:S01]  /*1120*/  @!P0 STG.E.128 desc[UR4][R26.64+0x800], R16 ;  /* 0x000800101a008986 */ /* 0x0003e2000c101d04 */
[----:B------:R-:W-:Y:S01]  /*1130*/  FFMA R38, R50, R38, R39 ;  /* 0x0000002632267223 */ /* 0x000fe20000000027 */
[----:B------:R-:W-:Y:S01]  /*1140*/  FFMA R2, R49, R9, R2 ;  /* 0x0000000931027223 */ /* 0x000fe20000000002 */
[----:B0-----:R-:W-:-:S04]  /*1150*/  IMAD.WIDE R44, R10, 0x4, R44 ;  /* 0x000000040a2c7825 */ /* 0x001fc800078e022c */
[----:B------:R-:W-:Y:S01]  /*1160*/  FFMA R3, R36, R6, R3 ;  /* 0x0000000624037223 */ /* 0x000fe20000000003 */
[----:B----4-:R-:W-:Y:S01]  /*1170*/  FFMA R8, R34, R8, R29 ;  /* 0x0000000822087223 */ /* 0x010fe2000000001d */
[----:B--2---:R-:W-:Y:S01]  /*1180*/  FADD R12, R37, R12 ;  /* 0x0000000c250c7221 */ /* 0x004fe20000000000 */
[----:B------:R-:W-:Y:S01]  /*1190*/  FADD R15, R32, R15 ;  /* 0x0000000f200f7221 */ /* 0x000fe20000000000 */
[----:B------:R-:W-:Y:S01]  /*11a0*/  FADD R14, R31, R14 ;  /* 0x0000000e1f0e7221 */ /* 0x000fe20000000000 */
[----:B------:R-:W-:Y:S01]  /*11b0*/  FADD R13, R30, R13 ;  /* 0x0000000d1e0d7221 */ /* 0x000fe20000000000 */
[----:B------:R-:W-:Y:S01]  /*11c0*/  FADD R7, R12, -R7 ;  /* 0x800000070c077221 */ /* 0x000fe20000000000 */
[----:B------:R-:W-:Y:S01]  /*11d0*/  FADD R22, R15, -R22 ;  /* 0x800000160f167221 */ /* 0x000fe20000000000 */
[----:B------:R-:W-:Y:S01]  /*11e0*/  FADD R25, R14, -R25 ;  /* 0x800000190e197221 */ /* 0x000fe20000000000 */
[----:B------:R-:W-:Y:S01]  /*11f0*/  FADD R24, R13, -R24 ;  /* 0x800000180d187221 */ /* 0x000fe20000000000 */
[----:B------:R-:W-:Y:S01]  /*1200*/  FMUL R40, R40, R7 ;  /* 0x0000000728287220 */ /* 0x000fe20000400000 */
[----:B------:R-:W-:Y:S01]  /*1210*/  FMUL R43, R43, R22 ;  /* 0x000000162b2b7220 */ /* 0x000fe20000400000 */
[----:B------:R-:W-:Y:S01]  /*1220*/  FMUL R25, R42, R25 ;  /* 0x000000192a197220 */ /* 0x000fe20000400000 */
[----:B------:R-:W-:Y:S01]  /*1230*/  FMUL R24, R41, R24 ;  /* 0x0000001829187220 */ /* 0x000fe20000400000 */
[----:B------:R-:W-:Y:S01]  /*1240*/  FFMA R11, R40, R28, R11 ;  /* 0x0000001c280b7223 */ /* 0x000fe2000000000b */
[----:B------:R-:W-:Y:S01]  /*1250*/  FFMA R0, R43, R23, R0 ;  /* 0x000000172b007223 */ /* 0x000fe20000000000 */
[----:B------:R-:W-:Y:S01]  /*1260*/  FFMA R4, R25, R21, R4 ;  /* 0x0000001519047223 */ /* 0x000fe20000000004 */
[----:B------:R-:W-:-:S02]  /*1270*/  FFMA R5, R24, R20, R5 ;  /* 0x0000001418057223 */ /* 0x000fc40000000005 */
[----:B------:R-:W-:Y:S02]  /*1280*/  FSETP.GEU.AND P5, PT, R11, RZ, PT ;  /* 0x000000ff0b00720b */ /* 0x000fe40003fae000 */
[----:B------:R-:W-:Y:S02]  /*1290*/  FSETP.GEU.AND P2, PT, R0, RZ, PT ;  /* 0x000000ff0000720b */ /* 0x000fe40003f4e000 */
[----:B------:R-:W-:Y:S02]  /*12a0*/  FSETP.GEU.AND P3, PT, R4, RZ, PT ;  /* 0x000000ff0400720b */ /* 0x000fe40003f6e000 */
[----:B------:R-:W-:Y:S02]  /*12b0*/  FSETP.GEU.AND P4, PT, R5, RZ, PT ;  /* 0x000000ff0500720b */ /* 0x000fe40003f8e000 */
[----:B-1----:R-:W-:Y:S02]  /*12c0*/  SEL R16, R11, RZ, P5 ;  /* 0x000000ff0b107207 */ /* 0x002fe40002800000 */
[----:B------:R-:W-:-:S02]  /*12d0*/  SEL R19, R0, RZ, P2 ;  /* 0x000000ff00137207 */ /* 0x000fc40001000000 */
[----:B------:R-:W-:Y:S02]  /*12e0*/  SEL R18, R4, RZ, P3 ;  /* 0x000000ff04127207 */ /* 0x000fe40001800000 */
[----:B------:R-:W-:Y:S01]  /*12f0*/  SEL R17, R5, RZ, P4 ;  /* 0x000000ff05117207 */ /* 0x000fe20002000000 */
[----:B------:R0:W-:Y:S01]  /*1300*/  @!P1 STG.E.128 desc[UR4][R26.64], R12 ;  /* 0x0000000c1a009986 */ /* 0x0001e2000c101d04 */
[----:B------:R-:W-:Y:S02]  /*1310*/  FSETP.GEU.AND P2, PT, R3, RZ, PT ;  /* 0x000000ff0300720b */ /* 0x000fe40003f4e000 */
[----:B------:R-:W-:Y:S01]  /*1320*/  FSETP.GEU.AND P3, PT, R2, RZ, PT ;  /* 0x000000ff0200720b */ /* 0x000fe20003f6e000 */
[----:B------:R0:W-:Y:S01]  /*1330*/  @!P1 STG.E.128 desc[UR4][R44.64], R16 ;  /* 0x000000102c009986 */ /* 0x0001e2000c101d04 */
[----:B------:R-:W-:Y:S02]  /*1340*/  FSETP.GEU.AND P1, PT, R8, RZ, PT ;  /* 0x000000ff0800720b */ /* 0x000fe40003f2e000 */
[----:B------:R-:W-:-:S02]  /*1350*/  FSETP.GEU.AND P4, PT, R38, RZ, PT ;  /* 0x000000ff2600720b */ /* 0x000fc40003f8e000 */
[----:B------:R-:W-:Y:S02]  /*1360*/  SEL R7, R8, RZ, P1 ;  /* 0x000000ff08077207 */ /* 0x000fe40000800000 */
[----:B------:R-:W-:Y:S02]  /*1370*/  SEL R6, R3, RZ, P2 ;  /* 0x000000ff03067207 */ /* 0x000fe40001000000 */
[----:B------:R-:W-:Y:S02]  /*1380*/  SEL R5, R2, RZ, P3 ;  /* 0x000000ff02057207 */ /* 0x000fe40001800000 */
[----:B------:R-:W-:Y:S01]  /*1390*/  SEL R4, R38, RZ, P4 ;  /* 0x000000ff26047207 */ /* 0x000fe20002000000 */
[----:B0-----:R-:W-:Y:S06]  /*13a0*/  @P0 EXIT ;  /* 0x000000000000094d */ /* 0x001fec0003800000 */
[----:B------:R-:W-:Y:S01]  /*13b0*/  STG.E.128 desc[UR4][R44.64+0x800], R4 ;  /* 0x000800042c007986 */ /* 0x000fe2000c101d04 */
[----:B------:R-:W-:Y:S05]  /*13c0*/  EXIT ;  /* 0x000000000000794d */ /* 0x000fea0003800000 */
.L_x_0:
[----:B------:R-:W-:-:S00]  /*13d0*/  BRA `(.L_x_0) ;  /* 0xfffffffc00fc7947 */ /* 0x000fc0000383ffff */
[----:B------:R-:W-:-:S00]  /*13e0*/  NOP ;  /* 0x0000000000007918 */ /* 0x000fc00000000000 */
        /* <DEDUP_REMOVED lines=9> */
.L_x_1:


//--------------------- .nv.global.init           --------------------------
	.section	.nv.global.init,"aw",@progbits
.nv.global.init:
	.type		_$_str,@object
	.size		_$_str,(_$_str_$_2 - _$_str)
_$_str:
        /*0000*/ 	.byte	0x5f, 0x5f, 0x43, 0x55, 0x44, 0x41, 0x5f, 0x46, 0x54, 0x5a, 0x00
	.type		_$_str_$_2,@object
	.size		_$_str_$_2,(.L_1 - _$_str_$_2)
_$_str_$_2:
        /*000b*/ 	.byte	0x5f, 0x5f, 0x43, 0x55, 0x44, 0x41, 0x5f, 0x50, 0x52, 0x45, 0x43, 0x5f, 0x53, 0x51, 0x52, 0x54
        /*001b*/ 	.byte	0x00
.L_1:


//--------------------- .nv.constant0.triton_poi_fused__native_batch_norm_legit_no_training_convolution_relu_2 --------------------------
	.section	.nv.constant0.triton_poi_fused__native_batch_norm_legit_no_training_convolution_relu_2,"a",@progbits
	.sectionflags	@""
	.align	4
.nv.constant0.triton_poi_fused__native_batch_norm_legit_no_training_convolution_relu_2:
	.zero		588
